	.headerflags	@"EF_CUDA_TEXMODE_UNIFIED EF_CUDA_64BIT_ADDRESS EF_CUDA_ACCELERATORS EF_CUDA_SM90 EF_CUDA_VIRTUAL_SM(EF_CUDA_SM90)"
	.elftype	@"ET_EXEC"


//--------------------- .nv.info                  --------------------------
	.section	.nv.info,"",@"SHT_CUDA_INFO"
	.align	4


	//----- nvinfo : EIATTR_REGCOUNT
	.align		4
        /*0000*/ 	.byte	0x04, 0x2f
        /*0002*/ 	.short	(.L_3 - .L_2)
	.align		4
.L_2:
        /*0004*/ 	.word	index@(triton_poi_fused__native_batch_norm_legit_no_training_convolution_relu_1)
        /*0008*/ 	.word	0x00000012


	//----- nvinfo : EIATTR_MIN_STACK_SIZE
	.align		4
.L_3:
        /*000c*/ 	.byte	0x04, 0x12
        /*000e*/ 	.short	(.L_5 - .L_4)
	.align		4
.L_4:
        /*0010*/ 	.word	index@(triton_poi_fused__native_batch_norm_legit_no_training_convolution_relu_1)
        /*0014*/ 	.word	0x00000000


	//----- nvinfo : EIATTR_FRAME_SIZE
	.align		4
.L_5:
        /*0018*/ 	.byte	0x04, 0x11
        /*001a*/ 	.short	(.L_7 - .L_6)
	.align		4
.L_6:
        /*001c*/ 	.word	index@(triton_poi_fused__native_batch_norm_legit_no_training_convolution_relu_1)
        /*0020*/ 	.word	0x00000000


	//----- nvinfo : EIATTR_MIN_STACK_SIZE
	.align		4
.L_7:
        /*0024*/ 	.byte	0x04, 0x12
        /*0026*/ 	.short	(.L_9 - .L_8)
	.align		4
.L_8:
        /*0028*/ 	.word	index@(triton_poi_fused__native_batch_norm_legit_no_training_convolution_relu_1)
        /*002c*/ 	.word	0x00000000
.L_9:


//--------------------- .nv.info.triton_poi_fused__native_batch_norm_legit_no_training_convolution_relu_1 --------------------------
	.section	.nv.info.triton_poi_fused__native_batch_norm_legit_no_training_convolution_relu_1,"",@"SHT_CUDA_INFO"
	.sectionflags	@""
	.align	4


	//----- nvinfo : EIATTR_CUDA_API_VERSION
	.align		4
        /*0000*/ 	.byte	0x04, 0x37
        /*0002*/ 	.short	(.L_11 - .L_10)
.L_10:
        /*0004*/ 	.word	0x0000007c


	//----- nvinfo : EIATTR_KPARAM_INFO
	.align		4
.L_11:
        /*0008*/ 	.byte	0x04, 0x17
        /*000a*/ 	.short	(.L_13 - .L_12)
.L_12:
        /*000c*/ 	.word	0x00000000
        /*0010*/ 	.short	0x0007
        /*0012*/ 	.short	0x0038
        /*0014*/ 	.byte	0x00, 0xf0, 0x11, 0x00


	//----- nvinfo : EIATTR_KPARAM_INFO
	.align		4
.L_13:
        /*0018*/ 	.byte	0x04, 0x17
        /*001a*/ 	.short	(.L_15 - .L_14)
.L_14:
        /*001c*/ 	.word	0x00000000
        /*0020*/ 	.short	0x0006
        /*0022*/ 	.short	0x0030
        /*0024*/ 	.byte	0x00, 0xf4, 0x21, 0x00


	//----- nvinfo : EIATTR_KPARAM_INFO
	.align		4
.L_15:
        /*0028*/ 	.byte	0x04, 0x17
        /*002a*/ 	.short	(.L_17 - .L_16)
.L_16:
        /*002c*/ 	.word	0x00000000
        /*0030*/ 	.short	0x0005
        /*0032*/ 	.short	0x0028
        /*0034*/ 	.byte	0x00, 0xf4, 0x21, 0x00


	//----- nvinfo : EIATTR_KPARAM_INFO
	.align		4
.L_17:
        /*0038*/ 	.byte	0x04, 0x17
        /*003a*/ 	.short	(.L_19 - .L_18)
.L_18:
        /*003c*/ 	.word	0x00000000
        /*0040*/ 	.short	0x0004
        /*0042*/ 	.short	0x0020
        /*0044*/ 	.byte	0x00, 0xf4, 0x21, 0x00


	//----- nvinfo : EIATTR_KPARAM_INFO
	.align		4
.L_19:
        /*0048*/ 	.byte	0x04, 0x17
        /*004a*/ 	.short	(.L_21 - .L_20)
.L_20:
        /*004c*/ 	.word	0x00000000
        /*0050*/ 	.short	0x0003
        /*0052*/ 	.short	0x0018
        /*0054*/ 	.byte	0x00, 0xf4, 0x21, 0x00


	//----- nvinfo : EIATTR_KPARAM_INFO
	.align		4
.L_21:
        /*0058*/ 	.byte	0x04, 0x17
        /*005a*/ 	.short	(.L_23 - .L_22)
.L_22:
        /*005c*/ 	.word	0x00000000
        /*0060*/ 	.short	0x0002
        /*0062*/ 	.short	0x0010
        /*0064*/ 	.byte	0x00, 0xf4, 0x21, 0x00


	//----- nvinfo : EIATTR_KPARAM_INFO
	.align		4
.L_23:
        /*0068*/ 	.byte	0x04, 0x17
        /*006a*/ 	.short	(.L_25 - .L_24)
.L_24:
        /*006c*/ 	.word	0x00000000
        /*0070*/ 	.short	0x0001
        /*0072*/ 	.short	0x0008
        /*0074*/ 	.byte	0x00, 0xf4, 0x21, 0x00


	//----- nvinfo : EIATTR_KPARAM_INFO
	.align		4
.L_25:
        /*0078*/ 	.byte	0x04, 0x17
        /*007a*/ 	.short	(.L_27 - .L_26)
.L_26:
        /*007c*/ 	.word	0x00000000
        /*0080*/ 	.short	0x0000
        /*0082*/ 	.short	0x0000
        /*0084*/ 	.byte	0x00, 0xf4, 0x21, 0x00


	//----- nvinfo : EIATTR_SPARSE_MMA_MASK
	.align		4
.L_27:
        /*0088*/ 	.byte	0x03, 0x50
        /*008a*/ 	.short	0x0000


	//----- nvinfo : EIATTR_MAXREG_COUNT
	.align		4
        /*008c*/ 	.byte	0x03, 0x1b
        /*008e*/ 	.short	0x00ff


	//----- nvinfo : EIATTR_EXIT_INSTR_OFFSETS
	.align		4
        /*0090*/ 	.byte	0x04, 0x1c
        /*0092*/ 	.short	(.L_29 - .L_28)


	//   ....[0]....
.L_28:
        /*0094*/ 	.word	0x00000290


	//   ....[1]....
        /*0098*/ 	.word	0x000002b0


	//----- nvinfo : EIATTR_REQNTID
	.align		4
.L_29:
        /*009c*/ 	.byte	0x04, 0x10
        /*009e*/ 	.short	(.L_31 - .L_30)
.L_30:
        /*00a0*/ 	.word	0x00000080
        /*00a4*/ 	.word	0x00000001
        /*00a8*/ 	.word	0x00000001


	//----- nvinfo : EIATTR_CBANK_PARAM_SIZE
	.align		4
.L_31:
        /*00ac*/ 	.byte	0x03, 0x19
        /*00ae*/ 	.short	0x003c


	//----- nvinfo : EIATTR_PARAM_CBANK
	.align		4
        /*00b0*/ 	.byte	0x04, 0x0a
        /*00b2*/ 	.short	(.L_33 - .L_32)
	.align		4
.L_32:
        /*00b4*/ 	.word	index@(.nv.constant0.triton_poi_fused__native_batch_norm_legit_no_training_convolution_relu_1)
        /*00b8*/ 	.short	0x0210
        /*00ba*/ 	.short	0x003c


	//----- nvinfo : EIATTR_SW_WAR
	.align		4
.L_33:
        /*00bc*/ 	.byte	0x04, 0x36
        /*00be*/ 	.short	(.L_35 - .L_34)
.L_34:
        /*00c0*/ 	.word	0x00000008
.L_35:


//--------------------- .nv.callgraph             --------------------------
	.section	.nv.callgraph,"",@"SHT_CUDA_CALLGRAPH"
	.align	4
	.sectionentsize	8
	.align		4
        /*0000*/ 	.word	0x00000000
	.align		4
        /*0004*/ 	.word	0xffffffff
	.align		4
        /*0008*/ 	.word	0x00000000
	.align		4
        /*000c*/ 	.word	0xfffffffe
	.align		4
        /*0010*/ 	.word	0x00000000
	.align		4
        /*0014*/ 	.word	0xfffffffd
	.align		4
        /*0018*/ 	.word	0x00000000
	.align		4
        /*001c*/ 	.word	0xfffffffc


//--------------------- .nv.constant4             --------------------------
	.section	.nv.constant4,"a",@progbits
	.align	8
	.align		8
.nv.constant4:
        /*0000*/ 	.dword	_$_str
	.align		8
        /*0008*/ 	.dword	_$_str_$_2


//--------------------- .text.triton_poi_fused__native_batch_norm_legit_no_training_convolution_relu_1 --------------------------
	.section	.text.triton_poi_fused__native_batch_norm_legit_no_training_convolution_relu_1,"ax",@progbits
	.align	128
        .global         triton_poi_fused__native_batch_norm_legit_no_training_convolution_relu_1
        .type           triton_poi_fused__native_batch_norm_legit_no_training_convolution_relu_1,@function
        .size           triton_poi_fused__native_batch_norm_legit_no_training_convolution_relu_1,(.L_x_1 - triton_poi_fused__native_batch_norm_legit_no_training_convolution_relu_1)
        .other          triton_poi_fused__native_batch_norm_legit_no_training_convolution_relu_1,@"STO_CUDA_ENTRY STV_DEFAULT"
triton_poi_fused__native_batch_norm_legit_no_training_convolution_relu_1:
.text.triton_poi_fused__native_batch_norm_legit_no_training_convolution_relu_1:
[----:B------:R-:W0:Y:S08]  /*0000*/  LDC R1, c[0x0][0x28] ;  /* 0x00000a00ff017b82 */ /* 0x000e300000000800 */
[----:B------:R-:W1:Y:S01]  /*0010*/  LDC.64 R2, c[0x0][0x228] ;  /* 0x00008a00ff027b82 */ /* 0x000e620000000a00 */
[----:B------:R-:W-:Y:S01]  /*0020*/  ULDC.64 UR4, c[0x0][0x208] ;  /* 0x0000820000047ab9 */ /* 0x000fe20000000a00 */
[----:B------:R-:W2:Y:S01]  /*0030*/  S2R R0, SR_TID.X ;  /* 0x0000000000007919 */ /* 0x000ea20000002100 */
[----:B------:R-:W3:Y:S05]  /*0040*/  S2R R9, SR_CTAID.X ;  /* 0x0000000000097919 */ /* 0x000eea0000002500 */
[----:B------:R-:W4:Y:S01]  /*0050*/  LDC.64 R12, c[0x0][0x210] ;  /* 0x00008400ff0c7b82 */ /* 0x000f220000000a00 */
[----:B-1----:R4:W5:Y:S07]  /*0060*/  LDG.E R15, desc[UR4][R2.64] ;  /* 0x00000004020f7981 */ /* 0x00296e000c1e1900 */
[----:B------:R-:W1:Y:S01]  /*0070*/  LDC.64 R4, c[0x0][0x218] ;  /* 0x00008600ff047b82 */ /* 0x000e620000000a00 */
[----:B------:R-:W-:-:S07]  /*0080*/  HFMA2.MMA R14, -RZ, RZ, 0, 0 ;  /* 0x00000000ff0e7435 */ /* 0x000fce00000001ff */
[----:B------:R-:W1:Y:S01]  /*0090*/  LDC.64 R6, c[0x0][0x220] ;  /* 0x00008800ff067b82 */ /* 0x000e620000000a00 */
[----:B--2---:R-:W-:-:S04]  /*00a0*/  LOP3.LUT R0, R0, 0x7f, RZ, 0xc0, !PT ;  /* 0x0000007f00007812 */ /* 0x004fc800078ec0ff */
[----:B---3--:R-:W-:-:S03]  /*00b0*/  LEA R0, R9, R0, 0x7 ;  /* 0x0000000009007211 */ /* 0x008fc600078e38ff */
[----:B------:R-:W2:Y:S01]  /*00c0*/  LDC.64 R8, c[0x0][0x230] ;  /* 0x00008c00ff087b82 */ /* 0x000ea20000000a00 */
[C---:B------:R-:W-:Y:S01]  /*00d0*/  ISETP.GE.AND P0, PT, R0.reuse, 0x100, PT ;  /* 0x000001000000780c */ /* 0x040fe20003f06270 */
[----:B----4-:R-:W-:-:S06]  /*00e0*/  IMAD.WIDE R2, R0, 0x4, R12 ;  /* 0x0000000400027825 */ /* 0x010fcc00078e020c */
[----:B------:R-:W3:Y:S01]  /*00f0*/  LDC.64 R10, c[0x0][0x238] ;  /* 0x00008e00ff0a7b82 */ /* 0x000ee20000000a00 */
[----:B-1----:R1:W4:Y:S05]  /*0100*/  LDG.E R13, desc[UR4][R4.64] ;  /* 0x00000004040d7981 */ /* 0x00232a000c1e1900 */
[----:B------:R-:W4:Y:S04]  /*0110*/  @!P0 LDG.E R14, desc[UR4][R2.64] ;  /* 0x00000004020e8981 */ /* 0x000f28000c1e1900 */
[----:B0-----:R0:W4:Y:S04]  /*0120*/  LDG.E R6, desc[UR4][R6.64] ;  /* 0x0000000406067981 */ /* 0x001128000c1e1900 */
[----:B--2---:R-:W2:Y:S04]  /*0130*/  LDG.E R8, desc[UR4][R8.64] ;  /* 0x0000000408087981 */ /* 0x004ea8000c1e1900 */
[----:B---3--:R-:W2:Y:S01]  /*0140*/  LDG.E R11, desc[UR4][R10.64] ;  /* 0x000000040a0b7981 */ /* 0x008ea2000c1e1900 */
[----:B-1----:R-:W-:Y:S01]  /*0150*/  MOV R4, 0x3e800000 ;  /* 0x3e80000000047802 */ /* 0x002fe20000000f00 */
[----:B-----5:R-:W-:-:S04]  /*0160*/  FADD R15, R15, 9.9999997473787516356e-06 ;  /* 0x3727c5ac0f0f7421 */ /* 0x020fc80000000000 */
[----:B------:R-:W1:Y:S02]  /*0170*/  MUFU.SQRT R12, R15 ;  /* 0x0000000f000c7308 */ /* 0x000e640000002000 */
[C---:B-1----:R-:W-:Y:S02]  /*0180*/  FSETP.GT.AND P1, PT, R12.reuse, 8.50705917302346158658e+37, PT ;  /* 0x7e8000000c00780b */ /* 0x042fe40003f24000 */
[----:B------:R-:W-:Y:S02]  /*0190*/  FSETP.GEU.AND P2, PT, R12, 1.175494350822287508e-38, PT ;  /* 0x008000000c00780b */ /* 0x000fe40003f4e000 */
[----:B0-----:R-:W-:Y:S02]  /*01a0*/  FSEL R7, R4, 1, P1 ;  /* 0x3f80000004077808 */ /* 0x001fe40000800000 */
[----:B------:R-:W0:Y:S01]  /*01b0*/  LDC.64 R4, c[0x0][0x240] ;  /* 0x00009000ff047b82 */ /* 0x000e220000000a00 */
[----:B----4-:R-:W-:-:S06]  /*01c0*/  FADD R13, R13, R14 ;  /* 0x0000000e0d0d7221 */ /* 0x010fcc0000000000 */
[----:B------:R-:W-:Y:S02]  /*01d0*/  @P1 FMUL R12, R12, 0.25 ;  /* 0x3e8000000c0c1820 */ /* 0x000fe40000400000 */
[----:B------:R-:W-:Y:S01]  /*01e0*/  @!P2 FMUL R7, R7, 16777216 ;  /* 0x4b8000000707a820 */ /* 0x000fe20000400000 */
[----:B------:R-:W-:Y:S01]  /*01f0*/  FADD R6, -R6, R13 ;  /* 0x0000000d06067221 */ /* 0x000fe20000000100 */
[----:B------:R-:W-:Y:S01]  /*0200*/  @!P2 FMUL R12, R12, 16777216 ;  /* 0x4b8000000c0ca820 */ /* 0x000fe20000400000 */
[----:B------:R1:W-:Y:S05]  /*0210*/  @!P0 STG.E desc[UR4][R2.64], R13 ;  /* 0x0000000d02008986 */ /* 0x0003ea000c101904 */
[----:B------:R-:W3:Y:S01]  /*0220*/  MUFU.RCP R12, R12 ;  /* 0x0000000c000c7308 */ /* 0x000ee20000001000 */
[----:B0-----:R-:W-:-:S04]  /*0230*/  IMAD.WIDE R4, R0, 0x4, R4 ;  /* 0x0000000400047825 */ /* 0x001fc800078e0204 */
[----:B---3--:R-:W-:-:S04]  /*0240*/  FMUL R7, R12, R7 ;  /* 0x000000070c077220 */ /* 0x008fc80000400000 */
[----:B------:R-:W-:-:S04]  /*0250*/  FMUL R6, R6, R7 ;  /* 0x0000000706067220 */ /* 0x000fc80000400000 */
[----:B--2---:R-:W-:-:S05]  /*0260*/  FFMA R6, R8, R6, R11 ;  /* 0x0000000608067223 */ /* 0x004fca000000000b */
[----:B------:R-:W-:-:S04]  /*0270*/  FSETP.GEU.AND P1, PT, R6, RZ, PT ;  /* 0x000000ff0600720b */ /* 0x000fc80003f2e000 */
[----:B------:R-:W-:Y:S01]  /*0280*/  FSEL R7, R6, RZ, P1 ;  /* 0x000000ff06077208 */ /* 0x000fe20000800000 */
[----:B-1----:R-:W-:Y:S08]  /*0290*/  @P0 EXIT ;  /* 0x000000000000094d */ /* 0x002ff00003800000 */
[----:B------:R-:W-:Y:S01]  /*02a0*/  STG.E desc[UR4][R4.64], R7 ;  /* 0x0000000704007986 */ /* 0x000fe2000c101904 */
[----:B------:R-:W-:Y:S05]  /*02b0*/  EXIT ;  /* 0x000000000000794d */ /* 0x000fea0003800000 */
.L_x_0:
[----:B------:R-:W-:-:S00]  /*02c0*/  BRA `(.L_x_0) ;  /* 0xfffffffc00fc7947 */ /* 0x000fc0000383ffff */
[----:B------:R-:W-:-:S00]  /*02d0*/  NOP ;  /* 0x0000000000007918 */ /* 0x000fc00000000000 */
        /* <DEDUP_REMOVED lines=10> */
.L_x_1:


//--------------------- .nv.global.init           --------------------------
	.section	.nv.global.init,"aw",@progbits
.nv.global.init:
	.type		_$_str,@object
	.size		_$_str,(_$_str_$_2 - _$_str)
_$_str:
        /*0000*/ 	.byte	0x5f, 0x5f, 0x43, 0x55, 0x44, 0x41, 0x5f, 0x46, 0x54, 0x5a, 0x00
	.type		_$_str_$_2,@object
	.size		_$_str_$_2,(.L_1 - _$_str_$_2)
_$_str_$_2:
        /*000b*/ 	.byte	0x5f, 0x5f, 0x43, 0x55, 0x44, 0x41, 0x5f, 0x50, 0x52, 0x45, 0x43, 0x5f, 0x53, 0x51, 0x52, 0x54
        /*001b*/ 	.byte	0x00
.L_1:


//--------------------- .nv.constant0.triton_poi_fused__native_batch_norm_legit_no_training_convolution_relu_1 --------------------------
	.section	.nv.constant0.triton_poi_fused__native_batch_norm_legit_no_training_convolution_relu_1,"a",@progbits
	.sectionflags	@""
	.align	4
.nv.constant0.triton_poi_fused__native_batch_norm_legit_no_training_convolution_relu_1:
	.zero		588
